//
// Generated by NVIDIA NVVM Compiler
//
// Compiler Build ID: CL-36424714
// Cuda compilation tools, release 13.0, V13.0.88
// Based on NVVM 20.0.0
//

.version 9.0
.target sm_100
.address_size 64

	// .globl	_Z10vector_addPiS_S_i

.visible .entry _Z10vector_addPiS_S_i(
	.param .u64 .ptr .align 1 _Z10vector_addPiS_S_i_param_0,
	.param .u64 .ptr .align 1 _Z10vector_addPiS_S_i_param_1,
	.param .u64 .ptr .align 1 _Z10vector_addPiS_S_i_param_2,
	.param .u32 _Z10vector_addPiS_S_i_param_3
)
{
	.reg .pred 	%p<6>;
	.reg .b32 	%r<52>;
	.reg .b64 	%rd<20>;

	ld.param.u64 	%rd7, [_Z10vector_addPiS_S_i_param_0];
	ld.param.u64 	%rd8, [_Z10vector_addPiS_S_i_param_1];
	ld.param.u64 	%rd6, [_Z10vector_addPiS_S_i_param_2];
	ld.param.u32 	%r21, [_Z10vector_addPiS_S_i_param_3];
	cvta.to.global.u64 	%rd1, %rd8;
	cvta.to.global.u64 	%rd2, %rd7;
	mov.u32 	%r1, %tid.x;
	mov.u32 	%r22, %ctaid.x;
	mov.u32 	%r23, %ntid.x;
	mul.lo.s32 	%r2, %r22, %r23;
	add.s32 	%r49, %r2, %r1;
	add.s32 	%r24, %r49, 256;
	min.s32 	%r4, %r24, %r21;
	setp.le.s32 	%p1, %r21, %r49;
	@%p1 bra 	$L__BB0_8;
	cvta.to.global.u64 	%rd9, %rd6;
	mul.wide.s32 	%rd10, %r49, 4;
	add.s64 	%rd3, %rd9, %rd10;
	ld.global.u32 	%r48, [%rd3];
	add.s32 	%r25, %r49, 1;
	max.s32 	%r6, %r4, %r25;
	sub.s32 	%r26, %r6, %r49;
	and.b32  	%r7, %r26, 3;
	setp.eq.s32 	%p2, %r7, 0;
	@%p2 bra 	$L__BB0_4;
	neg.s32 	%r45, %r7;
$L__BB0_3:
	.pragma "nounroll";
	mul.wide.s32 	%rd11, %r49, 4;
	add.s64 	%rd12, %rd1, %rd11;
	add.s64 	%rd13, %rd2, %rd11;
	ld.global.u32 	%r27, [%rd13];
	ld.global.u32 	%r28, [%rd12];
	mad.lo.s32 	%r48, %r28, %r27, %r48;
	st.global.u32 	[%rd3], %r48;
	add.s32 	%r49, %r49, 1;
	add.s32 	%r45, %r45, 1;
	setp.ne.s32 	%p3, %r45, 0;
	@%p3 bra 	$L__BB0_3;
$L__BB0_4:
	sub.s32 	%r29, %r2, %r6;
	add.s32 	%r30, %r29, %r1;
	setp.gt.u32 	%p4, %r30, -4;
	@%p4 bra 	$L__BB0_7;
	add.s64 	%rd4, %rd2, 8;
	add.s64 	%rd5, %rd1, 8;
$L__BB0_6:
	mul.wide.s32 	%rd14, %r49, 4;
	add.s64 	%rd15, %rd4, %rd14;
	add.s64 	%rd16, %rd5, %rd14;
	ld.global.u32 	%r31, [%rd15+-8];
	ld.global.u32 	%r32, [%rd16+-8];
	mad.lo.s32 	%r33, %r32, %r31, %r48;
	st.global.u32 	[%rd3], %r33;
	ld.global.u32 	%r34, [%rd15+-4];
	ld.global.u32 	%r35, [%rd16+-4];
	mad.lo.s32 	%r36, %r35, %r34, %r33;
	st.global.u32 	[%rd3], %r36;
	ld.global.u32 	%r37, [%rd15];
	ld.global.u32 	%r38, [%rd16];
	mad.lo.s32 	%r39, %r38, %r37, %r36;
	st.global.u32 	[%rd3], %r39;
	ld.global.u32 	%r40, [%rd15+4];
	ld.global.u32 	%r41, [%rd16+4];
	mad.lo.s32 	%r48, %r41, %r40, %r39;
	st.global.u32 	[%rd3], %r48;
	add.s32 	%r49, %r49, 4;
	setp.lt.s32 	%p5, %r49, %r4;
	@%p5 bra 	$L__BB0_6;
$L__BB0_7:
	add.s64 	%rd18, %rd2, %rd10;
	ld.global.u32 	%r42, [%rd18];
	add.s64 	%rd19, %rd1, %rd10;
	ld.global.u32 	%r43, [%rd19];
	add.s32 	%r44, %r43, %r42;
	st.global.u32 	[%rd3], %r44;
$L__BB0_8:
	ret;

}


// ===== COMPILED SASS (sm_100) =====

	.target	sm_100

	.elftype	@"ET_EXEC"


//--------------------- .note.nv.tkinfo           --------------------------
	.section	.note.nv.tkinfo,"",@"SHT_NOTE"
	.sectionflags	@"SHF_NOTE_NV_TKINFO"
	.tkinfo
        /*0018*/ 	.word	0x00000002
        /*0030*/ 	.string	""
        /*0030*/ 	.string	"ptxas"
        /*0030*/ 	.string	"Cuda compilation tools, release 13.0, V13.0.88"
        /*0030*/ 	.string	"Build cuda_13.0.r13.0/compiler.36424714_0"
        /*0030*/ 	.string	"-arch sm_100 -m 64 "



//--------------------- .note.nv.cuinfo           --------------------------
	.section	.note.nv.cuinfo,"",@"SHT_NOTE"
	.sectionflags	@"SHF_NOTE_NV_CUINFO"
        /*0018*/ 	.short	0x0002
        /*001a*/ 	.short	0x0064
        /*001c*/ 	.short	0x0082
	.zero		2


//--------------------- .nv.info                  --------------------------
	.section	.nv.info,"",@"SHT_CUDA_INFO"
	.align	4


	//----- nvinfo : EIATTR_REGCOUNT
	.align		4
        /*0000*/ 	.byte	0x04, 0x2f
        /*0002*/ 	.short	(.L_1 - .L_0)
	.align		4
.L_0:
        /*0004*/ 	.word	index@(_Z10vector_addPiS_S_i)
        /*0008*/ 	.word	0x0000001a


	//----- nvinfo : EIATTR_FRAME_SIZE
	.align		4
.L_1:
        /*000c*/ 	.byte	0x04, 0x11
        /*000e*/ 	.short	(.L_3 - .L_2)
	.align		4
.L_2:
        /*0010*/ 	.word	index@(_Z10vector_addPiS_S_i)
        /*0014*/ 	.word	0x00000000


	//----- nvinfo : EIATTR_MIN_STACK_SIZE
	.align		4
.L_3:
        /*0018*/ 	.byte	0x04, 0x12
        /*001a*/ 	.short	(.L_5 - .L_4)
	.align		4
.L_4:
        /*001c*/ 	.word	index@(_Z10vector_addPiS_S_i)
        /*0020*/ 	.word	0x00000000
.L_5:


//--------------------- .nv.compat                --------------------------
	.section	.nv.compat,"",@"SHT_CUDA_COMPAT_INFO"
	.align	4
        /*0000*/ 	.byte	0x02, 0x09, 0x00, 0x00, 0x02, 0x02, 0x01, 0x00, 0x02, 0x05, 0x05, 0x00, 0x03, 0x07, 0x01, 0x01
        /*0010*/ 	.byte	0x02, 0x03, 0x00, 0x00, 0x02, 0x06, 0x01, 0x00, 0x04, 0x0b, 0x08, 0x00, 0x09, 0x00, 0x00, 0x00
        /*0020*/ 	.byte	0x00, 0x00, 0x00, 0x00


//--------------------- .nv.info._Z10vector_addPiS_S_i --------------------------
	.section	.nv.info._Z10vector_addPiS_S_i,"",@"SHT_CUDA_INFO"
	.sectionflags	@""
	.align	4


	//----- nvinfo : EIATTR_CUDA_API_VERSION
	.align		4
        /*0000*/ 	.byte	0x04, 0x37
        /*0002*/ 	.short	(.L_7 - .L_6)
.L_6:
        /*0004*/ 	.word	0x00000082


	//----- nvinfo : EIATTR_KPARAM_INFO
	.align		4
.L_7:
        /*0008*/ 	.byte	0x04, 0x17
        /*000a*/ 	.short	(.L_9 - .L_8)
.L_8:
        /*000c*/ 	.word	0x00000000
        /*0010*/ 	.short	0x0003
        /*0012*/ 	.short	0x0018
        /*0014*/ 	.byte	0x00, 0xf0, 0x11, 0x00


	//----- nvinfo : EIATTR_KPARAM_INFO
	.align		4
.L_9:
        /*0018*/ 	.byte	0x04, 0x17
        /*001a*/ 	.short	(.L_11 - .L_10)
.L_10:
        /*001c*/ 	.word	0x00000000
        /*0020*/ 	.short	0x0002
        /*0022*/ 	.short	0x0010
        /*0024*/ 	.byte	0x00, 0xf5, 0x21, 0x00


	//----- nvinfo : EIATTR_KPARAM_INFO
	.align		4
.L_11:
        /*0028*/ 	.byte	0x04, 0x17
        /*002a*/ 	.short	(.L_13 - .L_12)
.L_12:
        /*002c*/ 	.word	0x00000000
        /*0030*/ 	.short	0x0001
        /*0032*/ 	.short	0x0008
        /*0034*/ 	.byte	0x00, 0xf5, 0x21, 0x00


	//----- nvinfo : EIATTR_KPARAM_INFO
	.align		4
.L_13:
        /*0038*/ 	.byte	0x04, 0x17
        /*003a*/ 	.short	(.L_15 - .L_14)
.L_14:
        /*003c*/ 	.word	0x00000000
        /*0040*/ 	.short	0x0000
        /*0042*/ 	.short	0x0000
        /*0044*/ 	.byte	0x00, 0xf5, 0x21, 0x00


	//----- nvinfo : EIATTR_SPARSE_MMA_MASK
	.align		4
.L_15:
        /*0048*/ 	.byte	0x03, 0x50
        /*004a*/ 	.short	0x0000


	//----- nvinfo : EIATTR_MAXREG_COUNT
	.align		4
        /*004c*/ 	.byte	0x03, 0x1b
        /*004e*/ 	.short	0x00ff


	//----- nvinfo : EIATTR_MERCURY_ISA_VERSION
	.align		4
        /*0050*/ 	.byte	0x03, 0x5f
        /*0052*/ 	.short	0x0101


	//----- nvinfo : EIATTR_VRC_CTA_INIT_COUNT
	.align		4
        /*0054*/ 	.byte	0x02, 0x4a
	.zero		1
	.zero		1


	//----- nvinfo : EIATTR_EXIT_INSTR_OFFSETS
	.align		4
        /*0058*/ 	.byte	0x04, 0x1c
        /*005a*/ 	.short	(.L_17 - .L_16)


	//   ....[0]....
.L_16:
        /*005c*/ 	.word	0x00000080


	//   ....[1]....
        /*0060*/ 	.word	0x000004a0


	//----- nvinfo : EIATTR_CRS_STACK_SIZE
	.align		4
.L_17:
        /*0064*/ 	.byte	0x04, 0x1e
        /*0066*/ 	.short	(.L_19 - .L_18)
.L_18:
        /*0068*/ 	.word	0x00000000


	//----- nvinfo : EIATTR_CBANK_PARAM_SIZE
	.align		4
.L_19:
        /*006c*/ 	.byte	0x03, 0x19
        /*006e*/ 	.short	0x001c


	//----- nvinfo : EIATTR_PARAM_CBANK
	.align		4
        /*0070*/ 	.byte	0x04, 0x0a
        /*0072*/ 	.short	(.L_21 - .L_20)
	.align		4
.L_20:
        /*0074*/ 	.word	index@(.nv.constant0._Z10vector_addPiS_S_i)
        /*0078*/ 	.short	0x0380
        /*007a*/ 	.short	0x001c


	//----- nvinfo : EIATTR_SW_WAR
	.align		4
.L_21:
        /*007c*/ 	.byte	0x04, 0x36
        /*007e*/ 	.short	(.L_23 - .L_22)
.L_22:
        /*0080*/ 	.word	0x00000008
.L_23:


//--------------------- .nv.callgraph             --------------------------
	.section	.nv.callgraph,"",@"SHT_CUDA_CALLGRAPH"
	.align	4
	.sectionentsize	8
	.align		4
        /*0000*/ 	.word	0x00000000
	.align		4
        /*0004*/ 	.word	0xffffffff
	.align		4
        /*0008*/ 	.word	0x00000000
	.align		4
        /*000c*/ 	.word	0xfffffffe
	.align		4
        /*0010*/ 	.word	0x00000000
	.align		4
        /*0014*/ 	.word	0xfffffffd
	.align		4
        /*0018*/ 	.word	0x00000000
	.align		4
        /*001c*/ 	.word	0xfffffffc


//--------------------- .text._Z10vector_addPiS_S_i --------------------------
	.section	.text._Z10vector_addPiS_S_i,"ax",@progbits
	.align	128
        .global         _Z10vector_addPiS_S_i
        .type           _Z10vector_addPiS_S_i,@function
        .size           _Z10vector_addPiS_S_i,(.L_x_7 - _Z10vector_addPiS_S_i)
        .other          _Z10vector_addPiS_S_i,@"STO_CUDA_ENTRY STV_DEFAULT"
_Z10vector_addPiS_S_i:
.text._Z10vector_addPiS_S_i:
[----:B------:R-:W-:Y:S01]  /*0000*/  LDC R1, c[0x0][0x37c] ;  /* 0x0000df00ff017b82 */ /* 0x000fe20000000800 */
[----:B------:R-:W0:Y:S07]  /*0010*/  S2R R10, SR_TID.X ;  /* 0x00000000000a7919 */ /* 0x000e2e0000002100 */
[----:B------:R-:W1:Y:S01]  /*0020*/  S2UR UR4, SR_CTAID.X ;  /* 0x00000000000479c3 */ /* 0x000e620000002500 */
[----:B------:R-:W1:Y:S07]  /*0030*/  LDCU UR5, c[0x0][0x360] ;  /* 0x00006c00ff0577ac */ /* 0x000e6e0008000800 */
[----:B------:R-:W2:Y:S01]  /*0040*/  LDC R7, c[0x0][0x398] ;  /* 0x0000e600ff077b82 */ /* 0x000ea20000000800 */
[----:B-1----:R-:W-:-:S06]  /*0050*/  UIMAD UR4, UR4, UR5, URZ ;  /* 0x00000005040472a4 */ /* 0x002fcc000f8e02ff */
[----:B0-----:R-:W-:-:S04]  /*0060*/  IADD3 R0, PT, PT, R10, UR4, RZ ;  /* 0x000000040a007c10 */ /* 0x001fc8000fffe0ff */
[----:B--2---:R-:W-:-:S13]  /*0070*/  ISETP.GE.AND P0, PT, R0, R7, PT ;  /* 0x000000070000720c */ /* 0x004fda0003f06270 */
[----:B------:R-:W-:Y:S05]  /*0080*/  @P0 EXIT ;  /* 0x000000000000094d */ /* 0x000fea0003800000 */
[----:B------:R-:W0:Y:S01]  /*0090*/  LDC.64 R2, c[0x0][0x390] ;  /* 0x0000e400ff027b82 */ /* 0x000e220000000a00 */
[----:B------:R-:W1:Y:S01]  /*00a0*/  LDCU.64 UR6, c[0x0][0x358] ;  /* 0x00006b00ff0677ac */ /* 0x000e620008000a00 */
[----:B------:R-:W-:-:S04]  /*00b0*/  VIADDMNMX R7, R0, 0x100, R7, PT ;  /* 0x0000010000077846 */ /* 0x000fc80003800107 */
[----:B------:R-:W-:Y:S02]  /*00c0*/  VIADDMNMX R11, R0, 0x1, R7, !PT ;  /* 0x00000001000b7846 */ /* 0x000fe40007800107 */
[----:B------:R-:W2:Y:S02]  /*00d0*/  LDC.64 R8, c[0x0][0x388] ;  /* 0x0000e200ff087b82 */ /* 0x000ea40000000a00 */
[----:B------:R-:W-:Y:S01]  /*00e0*/  IADD3 R10, PT, PT, R10, UR4, -R11 ;  /* 0x000000040a0a7c10 */ /* 0x000fe2000fffe80b */
[----:B------:R-:W-:Y:S01]  /*00f0*/  IMAD.IADD R6, R11, 0x1, -R0 ;  /* 0x000000010b067824 */ /* 0x000fe200078e0a00 */
[----:B------:R-:W-:-:S04]  /*0100*/  MOV R11, R0 ;  /* 0x00000000000b7202 */ /* 0x000fc80000000f00 */
[----:B------:R-:W3:Y:S01]  /*0110*/  LDC.64 R4, c[0x0][0x380] ;  /* 0x0000e000ff047b82 */ /* 0x000ee20000000a00 */
[----:B------:R-:W-:Y:S01]  /*0120*/  LOP3.LUT P1, R6, R6, 0x3, RZ, 0xc0, !PT ;  /* 0x0000000306067812 */ /* 0x000fe2000782c0ff */
[----:B------:R-:W-:Y:S01]  /*0130*/  BSSY.RECONVERGENT B0, `(.L_x_0) ;  /* 0x0000014000007945 */ /* 0x000fe20003800200 */
[----:B------:R-:W-:Y:S01]  /*0140*/  ISETP.GT.U32.AND P0, PT, R10, -0x4, PT ;  /* 0xfffffffc0a00780c */ /* 0x000fe20003f04070 */
[----:B0-----:R-:W-:-:S04]  /*0150*/  IMAD.WIDE R2, R0, 0x4, R2 ;  /* 0x0000000400027825 */ /* 0x001fc800078e0202 */
[----:B--2---:R-:W-:Y:S02]  /*0160*/  IMAD.WIDE R8, R11, 0x4, R8 ;  /* 0x000000040b087825 */ /* 0x004fe400078e0208 */
[----:B-1----:R0:W5:Y:S02]  /*0170*/  LDG.E R11, desc[UR6][R2.64] ;  /* 0x00000006020b7981 */ /* 0x002164000c1e1900 */
[----:B---3--:R-:W-:Y:S02]  /*0180*/  IMAD.WIDE R4, R0, 0x4, R4 ;  /* 0x0000000400047825 */ /* 0x008fe400078e0204 */
[----:B------:R-:W-:Y:S05]  /*0190*/  @!P1 BRA `(.L_x_1) ;  /* 0x0000000000349947 */ /* 0x000fea0003800000 */
[----:B------:R-:W1:Y:S01]  /*01a0*/  LDC.64 R18, c[0x0][0x380] ;  /* 0x0000e000ff127b82 */ /* 0x000e620000000a00 */
[----:B------:R-:W-:-:S07]  /*01b0*/  IMAD.MOV R6, RZ, RZ, -R6 ;  /* 0x000000ffff067224 */ /* 0x000fce00078e0a06 */
[----:B------:R-:W2:Y:S02]  /*01c0*/  LDC.64 R16, c[0x0][0x388] ;  /* 0x0000e200ff107b82 */ /* 0x000ea40000000a00 */
.L_x_2:
[----:B--2---:R-:W-:-:S04]  /*01d0*/  IMAD.WIDE R12, R0, 0x4, R16 ;  /* 0x00000004000c7825 */ /* 0x004fc800078e0210 */
[----:B-1----:R-:W-:Y:S02]  /*01e0*/  IMAD.WIDE R14, R0, 0x4, R18 ;  /* 0x00000004000e7825 */ /* 0x002fe400078e0212 */
[----:B------:R-:W2:Y:S04]  /*01f0*/  LDG.E R12, desc[UR6][R12.64] ;  /* 0x000000060c0c7981 */ /* 0x000ea8000c1e1900 */
[----:B------:R-:W2:Y:S01]  /*0200*/  LDG.E R14, desc[UR6][R14.64] ;  /* 0x000000060e0e7981 */ /* 0x000ea2000c1e1900 */
[----:B------:R-:W-:Y:S01]  /*0210*/  IADD3 R6, PT, PT, R6, 0x1, RZ ;  /* 0x0000000106067810 */ /* 0x000fe20007ffe0ff */
[----:B------:R-:W-:-:S03]  /*0220*/  VIADD R0, R0, 0x1 ;  /* 0x0000000100007836 */ /* 0x000fc60000000000 */
[----:B------:R-:W-:Y:S01]  /*0230*/  ISETP.NE.AND P1, PT, R6, RZ, PT ;  /* 0x000000ff0600720c */ /* 0x000fe20003f25270 */
[----:B--23-5:R-:W-:-:S05]  /*0240*/  IMAD R11, R14, R12, R11 ;  /* 0x0000000c0e0b7224 */ /* 0x02cfca00078e020b */
[----:B------:R3:W-:Y:S07]  /*0250*/  STG.E desc[UR6][R2.64], R11 ;  /* 0x0000000b02007986 */ /* 0x0007ee000c101906 */
[----:B------:R-:W-:Y:S05]  /*0260*/  @P1 BRA `(.L_x_2) ;  /* 0xfffffffc00d81947 */ /* 0x000fea000383ffff */
.L_x_1:
[----:B------:R-:W-:Y:S05]  /*0270*/  BSYNC.RECONVERGENT B0 ;  /* 0x0000000000007941 */ /* 0x000fea0003800200 */
.L_x_0:
[----:B------:R-:W-:Y:S04]  /*0280*/  BSSY.RECONVERGENT B0, `(.L_x_3) ;  /* 0x000001d000007945 */ /* 0x000fe80003800200 */
[----:B------:R-:W-:Y:S05]  /*0290*/  @P0 BRA `(.L_x_4) ;  /* 0x00000000006c0947 */ /* 0x000fea0003800000 */
[----:B------:R-:W1:Y:S08]  /*02a0*/  LDC.64 R12, c[0x0][0x388] ;  /* 0x0000e200ff0c7b82 */ /* 0x000e700000000a00 */
[----:B------:R-:W2:Y:S01]  /*02b0*/  LDC.64 R14, c[0x0][0x380] ;  /* 0x0000e000ff0e7b82 */ /* 0x000ea20000000a00 */
[----:B-1----:R-:W-:-:S05]  /*02c0*/  IADD3 R12, P1, PT, R12, 0x8, RZ ;  /* 0x000000080c0c7810 */ /* 0x002fca0007f3e0ff */
[----:B------:R-:W-:Y:S01]  /*02d0*/  IMAD.X R13, RZ, RZ, R13, P1 ;  /* 0x000000ffff0d7224 */ /* 0x000fe200008e060d */
[----:B--2---:R-:W-:-:S04]  /*02e0*/  IADD3 R14, P0, PT, R14, 0x8, RZ ;  /* 0x000000080e0e7810 */ /* 0x004fc80007f1e0ff */
[----:B------:R-:W-:-:S09]  /*02f0*/  IADD3.X R15, PT, PT, RZ, R15, RZ, P0, !PT ;  /* 0x0000000fff0f7210 */ /* 0x000fd200007fe4ff */
.L_x_5:
[----:B------:R-:W-:-:S04]  /*0300*/  IMAD.WIDE R18, R0, 0x4, R14 ;  /* 0x0000000400127825 */ /* 0x000fc800078e020e */
[----:B------:R-:W-:Y:S01]  /*0310*/  IMAD.WIDE R16, R0, 0x4, R12 ;  /* 0x0000000400107825 */ /* 0x000fe200078e020c */
[----:B------:R-:W3:Y:S04]  /*0320*/  LDG.E R6, desc[UR6][R18.64+-0x8] ;  /* 0xfffff80612067981 */ /* 0x000ee8000c1e1900 */
[----:B------:R-:W3:Y:S02]  /*0330*/  LDG.E R10, desc[UR6][R16.64+-0x8] ;  /* 0xfffff806100a7981 */ /* 0x000ee4000c1e1900 */
[----:B--23-5:R-:W-:-:S05]  /*0340*/  IMAD R11, R6, R10, R11 ;  /* 0x0000000a060b7224 */ /* 0x02cfca00078e020b */
[----:B------:R1:W-:Y:S04]  /*0350*/  STG.E desc[UR6][R2.64], R11 ;  /* 0x0000000b02007986 */ /* 0x0003e8000c101906 */
[----:B------:R-:W2:Y:S04]  /*0360*/  LDG.E R6, desc[UR6][R18.64+-0x4] ;  /* 0xfffffc0612067981 */ /* 0x000ea8000c1e1900 */
[----:B------:R-:W2:Y:S02]  /*0370*/  LDG.E R10, desc[UR6][R16.64+-0x4] ;  /* 0xfffffc06100a7981 */ /* 0x000ea4000c1e1900 */
[----:B--2---:R-:W-:-:S05]  /*0380*/  IMAD R21, R6, R10, R11 ;  /* 0x0000000a06157224 */ /* 0x004fca00078e020b */
[----:B------:R2:W-:Y:S04]  /*0390*/  STG.E desc[UR6][R2.64], R21 ;  /* 0x0000001502007986 */ /* 0x0005e8000c101906 */
[----:B------:R-:W3:Y:S04]  /*03a0*/  LDG.E R6, desc[UR6][R18.64] ;  /* 0x0000000612067981 */ /* 0x000ee8000c1e1900 */
[----:B------:R-:W3:Y:S02]  /*03b0*/  LDG.E R10, desc[UR6][R16.64] ;  /* 0x00000006100a7981 */ /* 0x000ee4000c1e1900 */
[----:B---3--:R-:W-:-:S05]  /*03c0*/  IMAD R23, R6, R10, R21 ;  /* 0x0000000a06177224 */ /* 0x008fca00078e0215 */
[----:B------:R2:W-:Y:S04]  /*03d0*/  STG.E desc[UR6][R2.64], R23 ;  /* 0x0000001702007986 */ /* 0x0005e8000c101906 */
[----:B------:R-:W1:Y:S04]  /*03e0*/  LDG.E R6, desc[UR6][R18.64+0x4] ;  /* 0x0000040612067981 */ /* 0x000e68000c1e1900 */
[----:B------:R-:W1:Y:S01]  /*03f0*/  LDG.E R10, desc[UR6][R16.64+0x4] ;  /* 0x00000406100a7981 */ /* 0x000e62000c1e1900 */
[----:B------:R-:W-:-:S04]  /*0400*/  IADD3 R0, PT, PT, R0, 0x4, RZ ;  /* 0x0000000400007810 */ /* 0x000fc80007ffe0ff */
[----:B------:R-:W-:Y:S01]  /*0410*/  ISETP.GE.AND P0, PT, R0, R7, PT ;  /* 0x000000070000720c */ /* 0x000fe20003f06270 */
[----:B-1----:R-:W-:-:S05]  /*0420*/  IMAD R11, R6, R10, R23 ;  /* 0x0000000a060b7224 */ /* 0x002fca00078e0217 */
[----:B------:R2:W-:Y:S07]  /*0430*/  STG.E desc[UR6][R2.64], R11 ;  /* 0x0000000b02007986 */ /* 0x0005ee000c101906 */
[----:B------:R-:W-:Y:S05]  /*0440*/  @!P0 BRA `(.L_x_5) ;  /* 0xfffffffc00ac8947 */ /* 0x000fea000383ffff */
.L_x_4:
[----:B------:R-:W-:Y:S05]  /*0450*/  BSYNC.RECONVERGENT B0 ;  /* 0x0000000000007941 */ /* 0x000fea0003800200 */
.L_x_3:
[----:B------:R-:W4:Y:S04]  /*0460*/  LDG.E R4, desc[UR6][R4.64] ;  /* 0x0000000604047981 */ /* 0x000f28000c1e1900 */
[----:B------:R-:W4:Y:S02]  /*0470*/  LDG.E R9, desc[UR6][R8.64] ;  /* 0x0000000608097981 */ /* 0x000f24000c1e1900 */
[----:B----4-:R-:W-:-:S05]  /*0480*/  IADD3 R7, PT, PT, R4, R9, RZ ;  /* 0x0000000904077210 */ /* 0x010fca0007ffe0ff */
[----:B------:R-:W-:Y:S01]  /*0490*/  STG.E desc[UR6][R2.64], R7 ;  /* 0x0000000702007986 */ /* 0x000fe2000c101906 */
[----:B------:R-:W-:Y:S05]  /*04a0*/  EXIT ;  /* 0x000000000000794d */ /* 0x000fea0003800000 */
.L_x_6:
[----:B------:R-:W-:-:S00]  /*04b0*/  BRA `(.L_x_6) ;  /* 0xfffffffc00fc7947 */ /* 0x000fc0000383ffff */
[----:B------:R-:W-:-:S00]  /*04c0*/  NOP ;  /* 0x0000000000007918 */ /* 0x000fc00000000000 */
        /* <DEDUP_REMOVED lines=11> */
.L_x_7:


//--------------------- .nv.shared.reserved.0     --------------------------
	.section	.nv.shared.reserved.0,"aw",@nobits
	.weak		__nv_reservedSMEM_offset_0_alias
	.size		__nv_reservedSMEM_offset_0_alias, 0, 64
	.other		__nv_reservedSMEM_offset_0_alias,@"STO_CUDA_RESERVED_SHARED STV_DEFAULT"
__nv_reservedSMEM_offset_0_alias:
	.zero		0
	.zero		64


//--------------------- .nv.constant0._Z10vector_addPiS_S_i --------------------------
	.section	.nv.constant0._Z10vector_addPiS_S_i,"a",@progbits
	.sectionflags	@""
	.align	4
.nv.constant0._Z10vector_addPiS_S_i:
	.zero		924


//--------------------- SYMBOLS --------------------------

	.type		.nv.reservedSmem.offset0,@object
	.size		.nv.reservedSmem.offset0,0x4
